//
// Generated by NVIDIA NVVM Compiler
//
// Compiler Build ID: CL-36424714
// Cuda compilation tools, release 13.0, V13.0.88
// Based on NVVM 20.0.0
//

.version 9.0
.target sm_100
.address_size 64

	// .globl	_Z18generate_positionsPiS_i

.visible .entry _Z18generate_positionsPiS_i(
	.param .u64 .ptr .align 1 _Z18generate_positionsPiS_i_param_0,
	.param .u64 .ptr .align 1 _Z18generate_positionsPiS_i_param_1,
	.param .u32 _Z18generate_positionsPiS_i_param_2
)
{
	.reg .pred 	%p<11>;
	.reg .b32 	%r<109>;
	.reg .b64 	%rd<20>;

	ld.param.u64 	%rd8, [_Z18generate_positionsPiS_i_param_0];
	ld.param.u64 	%rd9, [_Z18generate_positionsPiS_i_param_1];
	ld.param.u32 	%r30, [_Z18generate_positionsPiS_i_param_2];
	cvta.to.global.u64 	%rd1, %rd9;
	mov.u32 	%r31, %tid.x;
	mov.u32 	%r32, %ntid.x;
	mov.u32 	%r33, %ctaid.x;
	mad.lo.s32 	%r1, %r32, %r33, %r31;
	setp.ge.s32 	%p1, %r1, %r30;
	@%p1 bra 	$L__BB0_15;
	setp.lt.s32 	%p2, %r1, 1;
	mov.b32 	%r108, 0;
	@%p2 bra 	$L__BB0_14;
	and.b32  	%r2, %r1, 15;
	setp.lt.u32 	%p3, %r1, 16;
	mov.b32 	%r101, 0;
	mov.u32 	%r108, %r101;
	@%p3 bra 	$L__BB0_5;
	and.b32  	%r101, %r1, 2147483632;
	neg.s32 	%r95, %r101;
	add.s64 	%rd18, %rd1, 32;
	mov.b32 	%r108, 0;
$L__BB0_4:
	.pragma "nounroll";
	ld.global.u32 	%r38, [%rd18+-32];
	add.s32 	%r39, %r38, %r108;
	ld.global.u32 	%r40, [%rd18+-28];
	add.s32 	%r41, %r40, %r39;
	ld.global.u32 	%r42, [%rd18+-24];
	add.s32 	%r43, %r42, %r41;
	ld.global.u32 	%r44, [%rd18+-20];
	add.s32 	%r45, %r44, %r43;
	ld.global.u32 	%r46, [%rd18+-16];
	add.s32 	%r47, %r46, %r45;
	ld.global.u32 	%r48, [%rd18+-12];
	add.s32 	%r49, %r48, %r47;
	ld.global.u32 	%r50, [%rd18+-8];
	add.s32 	%r51, %r50, %r49;
	ld.global.u32 	%r52, [%rd18+-4];
	add.s32 	%r53, %r52, %r51;
	ld.global.u32 	%r54, [%rd18];
	add.s32 	%r55, %r54, %r53;
	ld.global.u32 	%r56, [%rd18+4];
	add.s32 	%r57, %r56, %r55;
	ld.global.u32 	%r58, [%rd18+8];
	add.s32 	%r59, %r58, %r57;
	ld.global.u32 	%r60, [%rd18+12];
	add.s32 	%r61, %r60, %r59;
	ld.global.u32 	%r62, [%rd18+16];
	add.s32 	%r63, %r62, %r61;
	ld.global.u32 	%r64, [%rd18+20];
	add.s32 	%r65, %r64, %r63;
	ld.global.u32 	%r66, [%rd18+24];
	add.s32 	%r67, %r66, %r65;
	ld.global.u32 	%r68, [%rd18+28];
	add.s32 	%r108, %r68, %r67;
	add.s32 	%r95, %r95, 16;
	add.s64 	%rd18, %rd18, 64;
	setp.ne.s32 	%p4, %r95, 0;
	@%p4 bra 	$L__BB0_4;
$L__BB0_5:
	setp.eq.s32 	%p5, %r2, 0;
	@%p5 bra 	$L__BB0_14;
	and.b32  	%r12, %r1, 7;
	setp.lt.u32 	%p6, %r2, 8;
	@%p6 bra 	$L__BB0_8;
	mul.wide.u32 	%rd10, %r101, 4;
	add.s64 	%rd11, %rd1, %rd10;
	ld.global.u32 	%r70, [%rd11];
	add.s32 	%r71, %r70, %r108;
	ld.global.u32 	%r72, [%rd11+4];
	add.s32 	%r73, %r72, %r71;
	ld.global.u32 	%r74, [%rd11+8];
	add.s32 	%r75, %r74, %r73;
	ld.global.u32 	%r76, [%rd11+12];
	add.s32 	%r77, %r76, %r75;
	ld.global.u32 	%r78, [%rd11+16];
	add.s32 	%r79, %r78, %r77;
	ld.global.u32 	%r80, [%rd11+20];
	add.s32 	%r81, %r80, %r79;
	ld.global.u32 	%r82, [%rd11+24];
	add.s32 	%r83, %r82, %r81;
	ld.global.u32 	%r84, [%rd11+28];
	add.s32 	%r108, %r84, %r83;
	add.s32 	%r101, %r101, 8;
$L__BB0_8:
	setp.eq.s32 	%p7, %r12, 0;
	@%p7 bra 	$L__BB0_14;
	and.b32  	%r18, %r1, 3;
	setp.lt.u32 	%p8, %r12, 4;
	@%p8 bra 	$L__BB0_11;
	mul.wide.u32 	%rd12, %r101, 4;
	add.s64 	%rd13, %rd1, %rd12;
	ld.global.u32 	%r86, [%rd13];
	add.s32 	%r87, %r86, %r108;
	ld.global.u32 	%r88, [%rd13+4];
	add.s32 	%r89, %r88, %r87;
	ld.global.u32 	%r90, [%rd13+8];
	add.s32 	%r91, %r90, %r89;
	ld.global.u32 	%r92, [%rd13+12];
	add.s32 	%r108, %r92, %r91;
	add.s32 	%r101, %r101, 4;
$L__BB0_11:
	setp.eq.s32 	%p9, %r18, 0;
	@%p9 bra 	$L__BB0_14;
	mul.wide.u32 	%rd14, %r101, 4;
	add.s64 	%rd19, %rd1, %rd14;
	neg.s32 	%r106, %r18;
$L__BB0_13:
	.pragma "nounroll";
	ld.global.u32 	%r93, [%rd19];
	add.s32 	%r108, %r93, %r108;
	add.s64 	%rd19, %rd19, 4;
	add.s32 	%r106, %r106, 1;
	setp.ne.s32 	%p10, %r106, 0;
	@%p10 bra 	$L__BB0_13;
$L__BB0_14:
	sub.s32 	%r94, %r1, %r108;
	cvta.to.global.u64 	%rd15, %rd8;
	mul.wide.s32 	%rd16, %r1, 4;
	add.s64 	%rd17, %rd15, %rd16;
	st.global.u32 	[%rd17], %r94;
$L__BB0_15:
	ret;

}


// ===== COMPILED SASS (sm_100) =====

	.target	sm_100

	.elftype	@"ET_EXEC"


//--------------------- .note.nv.tkinfo           --------------------------
	.section	.note.nv.tkinfo,"",@"SHT_NOTE"
	.sectionflags	@"SHF_NOTE_NV_TKINFO"
	.tkinfo
        /*0018*/ 	.word	0x00000002
        /*0030*/ 	.string	""
        /*0030*/ 	.string	"ptxas"
        /*0030*/ 	.string	"Cuda compilation tools, release 13.0, V13.0.88"
        /*0030*/ 	.string	"Build cuda_13.0.r13.0/compiler.36424714_0"
        /*0030*/ 	.string	"-arch sm_100 -m 64 "



//--------------------- .note.nv.cuinfo           --------------------------
	.section	.note.nv.cuinfo,"",@"SHT_NOTE"
	.sectionflags	@"SHF_NOTE_NV_CUINFO"
        /*0018*/ 	.short	0x0002
        /*001a*/ 	.short	0x0064
        /*001c*/ 	.short	0x0082
	.zero		2


//--------------------- .nv.info                  --------------------------
	.section	.nv.info,"",@"SHT_CUDA_INFO"
	.align	4


	//----- nvinfo : EIATTR_REGCOUNT
	.align		4
        /*0000*/ 	.byte	0x04, 0x2f
        /*0002*/ 	.short	(.L_1 - .L_0)
	.align		4
.L_0:
        /*0004*/ 	.word	index@(_Z18generate_positionsPiS_i)
        /*0008*/ 	.word	0x0000001a


	//----- nvinfo : EIATTR_FRAME_SIZE
	.align		4
.L_1:
        /*000c*/ 	.byte	0x04, 0x11
        /*000e*/ 	.short	(.L_3 - .L_2)
	.align		4
.L_2:
        /*0010*/ 	.word	index@(_Z18generate_positionsPiS_i)
        /*0014*/ 	.word	0x00000000


	//----- nvinfo : EIATTR_MIN_STACK_SIZE
	.align		4
.L_3:
        /*0018*/ 	.byte	0x04, 0x12
        /*001a*/ 	.short	(.L_5 - .L_4)
	.align		4
.L_4:
        /*001c*/ 	.word	index@(_Z18generate_positionsPiS_i)
        /*0020*/ 	.word	0x00000000
.L_5:


//--------------------- .nv.compat                --------------------------
	.section	.nv.compat,"",@"SHT_CUDA_COMPAT_INFO"
	.align	4
        /*0000*/ 	.byte	0x02, 0x09, 0x00, 0x00, 0x02, 0x02, 0x01, 0x00, 0x02, 0x05, 0x05, 0x00, 0x03, 0x07, 0x01, 0x01
        /*0010*/ 	.byte	0x02, 0x03, 0x00, 0x00, 0x02, 0x06, 0x01, 0x00, 0x04, 0x0b, 0x08, 0x00, 0x09, 0x00, 0x00, 0x00
        /*0020*/ 	.byte	0x00, 0x00, 0x00, 0x00


//--------------------- .nv.info._Z18generate_positionsPiS_i --------------------------
	.section	.nv.info._Z18generate_positionsPiS_i,"",@"SHT_CUDA_INFO"
	.sectionflags	@""
	.align	4


	//----- nvinfo : EIATTR_CUDA_API_VERSION
	.align		4
        /*0000*/ 	.byte	0x04, 0x37
        /*0002*/ 	.short	(.L_7 - .L_6)
.L_6:
        /*0004*/ 	.word	0x00000082


	//----- nvinfo : EIATTR_KPARAM_INFO
	.align		4
.L_7:
        /*0008*/ 	.byte	0x04, 0x17
        /*000a*/ 	.short	(.L_9 - .L_8)
.L_8:
        /*000c*/ 	.word	0x00000000
        /*0010*/ 	.short	0x0002
        /*0012*/ 	.short	0x0010
        /*0014*/ 	.byte	0x00, 0xf0, 0x11, 0x00


	//----- nvinfo : EIATTR_KPARAM_INFO
	.align		4
.L_9:
        /*0018*/ 	.byte	0x04, 0x17
        /*001a*/ 	.short	(.L_11 - .L_10)
.L_10:
        /*001c*/ 	.word	0x00000000
        /*0020*/ 	.short	0x0001
        /*0022*/ 	.short	0x0008
        /*0024*/ 	.byte	0x00, 0xf5, 0x21, 0x00


	//----- nvinfo : EIATTR_KPARAM_INFO
	.align		4
.L_11:
        /*0028*/ 	.byte	0x04, 0x17
        /*002a*/ 	.short	(.L_13 - .L_12)
.L_12:
        /*002c*/ 	.word	0x00000000
        /*0030*/ 	.short	0x0000
        /*0032*/ 	.short	0x0000
        /*0034*/ 	.byte	0x00, 0xf5, 0x21, 0x00


	//----- nvinfo : EIATTR_SPARSE_MMA_MASK
	.align		4
.L_13:
        /*0038*/ 	.byte	0x03, 0x50
        /*003a*/ 	.short	0x0000


	//----- nvinfo : EIATTR_MAXREG_COUNT
	.align		4
        /*003c*/ 	.byte	0x03, 0x1b
        /*003e*/ 	.short	0x00ff


	//----- nvinfo : EIATTR_MERCURY_ISA_VERSION
	.align		4
        /*0040*/ 	.byte	0x03, 0x5f
        /*0042*/ 	.short	0x0101


	//----- nvinfo : EIATTR_VRC_CTA_INIT_COUNT
	.align		4
        /*0044*/ 	.byte	0x02, 0x4a
	.zero		1
	.zero		1


	//----- nvinfo : EIATTR_EXIT_INSTR_OFFSETS
	.align		4
        /*0048*/ 	.byte	0x04, 0x1c
        /*004a*/ 	.short	(.L_15 - .L_14)


	//   ....[0]....
.L_14:
        /*004c*/ 	.word	0x00000070


	//   ....[1]....
        /*0050*/ 	.word	0x00000700


	//----- nvinfo : EIATTR_CRS_STACK_SIZE
	.align		4
.L_15:
        /*0054*/ 	.byte	0x04, 0x1e
        /*0056*/ 	.short	(.L_17 - .L_16)
.L_16:
        /*0058*/ 	.word	0x00000000


	//----- nvinfo : EIATTR_CBANK_PARAM_SIZE
	.align		4
.L_17:
        /*005c*/ 	.byte	0x03, 0x19
        /*005e*/ 	.short	0x0014


	//----- nvinfo : EIATTR_PARAM_CBANK
	.align		4
        /*0060*/ 	.byte	0x04, 0x0a
        /*0062*/ 	.short	(.L_19 - .L_18)
	.align		4
.L_18:
        /*0064*/ 	.word	index@(.nv.constant0._Z18generate_positionsPiS_i)
        /*0068*/ 	.short	0x0380
        /*006a*/ 	.short	0x0014


	//----- nvinfo : EIATTR_SW_WAR
	.align		4
.L_19:
        /*006c*/ 	.byte	0x04, 0x36
        /*006e*/ 	.short	(.L_21 - .L_20)
.L_20:
        /*0070*/ 	.word	0x00000008
.L_21:


//--------------------- .nv.callgraph             --------------------------
	.section	.nv.callgraph,"",@"SHT_CUDA_CALLGRAPH"
	.align	4
	.sectionentsize	8
	.align		4
        /*0000*/ 	.word	0x00000000
	.align		4
        /*0004*/ 	.word	0xffffffff
	.align		4
        /*0008*/ 	.word	0x00000000
	.align		4
        /*000c*/ 	.word	0xfffffffe
	.align		4
        /*0010*/ 	.word	0x00000000
	.align		4
        /*0014*/ 	.word	0xfffffffd
	.align		4
        /*0018*/ 	.word	0x00000000
	.align		4
        /*001c*/ 	.word	0xfffffffc


//--------------------- .text._Z18generate_positionsPiS_i --------------------------
	.section	.text._Z18generate_positionsPiS_i,"ax",@progbits
	.align	128
        .global         _Z18generate_positionsPiS_i
        .type           _Z18generate_positionsPiS_i,@function
        .size           _Z18generate_positionsPiS_i,(.L_x_11 - _Z18generate_positionsPiS_i)
        .other          _Z18generate_positionsPiS_i,@"STO_CUDA_ENTRY STV_DEFAULT"
_Z18generate_positionsPiS_i:
.text._Z18generate_positionsPiS_i:
[----:B------:R-:W-:Y:S01]  /*0000*/  LDC R1, c[0x0][0x37c] ;  /* 0x0000df00ff017b82 */ /* 0x000fe20000000800 */
[----:B------:R-:W0:Y:S01]  /*0010*/  S2R R0, SR_TID.X ;  /* 0x0000000000007919 */ /* 0x000e220000002100 */
[----:B------:R-:W0:Y:S01]  /*0020*/  LDCU UR4, c[0x0][0x360] ;  /* 0x00006c00ff0477ac */ /* 0x000e220008000800 */
[----:B------:R-:W0:Y:S01]  /*0030*/  S2R R3, SR_CTAID.X ;  /* 0x0000000000037919 */ /* 0x000e220000002500 */
[----:B------:R-:W1:Y:S01]  /*0040*/  LDCU UR5, c[0x0][0x390] ;  /* 0x00007200ff0577ac */ /* 0x000e620008000800 */
[----:B0-----:R-:W-:-:S05]  /*0050*/  IMAD R0, R3, UR4, R0 ;  /* 0x0000000403007c24 */ /* 0x001fca000f8e0200 */
[----:B-1----:R-:W-:-:S13]  /*0060*/  ISETP.GE.AND P0, PT, R0, UR5, PT ;  /* 0x0000000500007c0c */ /* 0x002fda000bf06270 */
[----:B------:R-:W-:Y:S05]  /*0070*/  @P0 EXIT ;  /* 0x000000000000094d */ /* 0x000fea0003800000 */
[----:B------:R-:W-:Y:S01]  /*0080*/  ISETP.GE.AND P0, PT, R0, 0x1, PT ;  /* 0x000000010000780c */ /* 0x000fe20003f06270 */
[----:B------:R-:W0:Y:S01]  /*0090*/  LDCU.64 UR6, c[0x0][0x358] ;  /* 0x00006b00ff0677ac */ /* 0x000e220008000a00 */
[----:B------:R-:W-:Y:S01]  /*00a0*/  BSSY.RECONVERGENT B0, `(.L_x_0) ;  /* 0x0000061000007945 */ /* 0x000fe20003800200 */
[----:B------:R-:W-:-:S10]  /*00b0*/  IMAD.MOV.U32 R3, RZ, RZ, RZ ;  /* 0x000000ffff037224 */ /* 0x000fd400078e00ff */
[----:B------:R-:W-:Y:S05]  /*00c0*/  @!P0 BRA `(.L_x_1) ;  /* 0x0000000400788947 */ /* 0x000fea0003800000 */
[C---:B------:R-:W-:Y:S01]  /*00d0*/  ISETP.GE.U32.AND P1, PT, R0.reuse, 0x10, PT ;  /* 0x000000100000780c */ /* 0x040fe20003f26070 */
[----:B------:R-:W-:Y:S01]  /*00e0*/  BSSY.RECONVERGENT B1, `(.L_x_2) ;  /* 0x000002b000017945 */ /* 0x000fe20003800200 */
[----:B------:R-:W-:Y:S02]  /*00f0*/  LOP3.LUT R23, R0, 0xf, RZ, 0xc0, !PT ;  /* 0x0000000f00177812 */ /* 0x000fe400078ec0ff */
[----:B------:R-:W-:Y:S02]  /*0100*/  CS2R R2, SRZ ;  /* 0x0000000000027805 */ /* 0x000fe4000001ff00 */
[----:B------:R-:W-:-:S07]  /*0110*/  ISETP.NE.AND P0, PT, R23, RZ, PT ;  /* 0x000000ff1700720c */ /* 0x000fce0003f05270 */
[----:B------:R-:W-:Y:S06]  /*0120*/  @!P1 BRA `(.L_x_3) ;  /* 0x0000000000989947 */ /* 0x000fec0003800000 */
[----:B------:R-:W1:Y:S01]  /*0130*/  LDCU.64 UR4, c[0x0][0x388] ;  /* 0x00007100ff0477ac */ /* 0x000e620008000a00 */
[----:B------:R-:W-:Y:S01]  /*0140*/  LOP3.LUT R2, R0, 0x7ffffff0, RZ, 0xc0, !PT ;  /* 0x7ffffff000027812 */ /* 0x000fe200078ec0ff */
[----:B------:R-:W-:-:S04]  /*0150*/  IMAD.MOV.U32 R3, RZ, RZ, RZ ;  /* 0x000000ffff037224 */ /* 0x000fc800078e00ff */
[----:B------:R-:W-:Y:S01]  /*0160*/  IMAD.MOV R6, RZ, RZ, -R2 ;  /* 0x000000ffff067224 */ /* 0x000fe200078e0a02 */
[----:B-1----:R-:W-:-:S04]  /*0170*/  UIADD3 UR4, UP0, UPT, UR4, 0x20, URZ ;  /* 0x0000002004047890 */ /* 0x002fc8000ff1e0ff */
[----:B------:R-:W-:Y:S02]  /*0180*/  UIADD3.X UR5, UPT, UPT, URZ, UR5, URZ, UP0, !UPT ;  /* 0x00000005ff057290 */ /* 0x000fe400087fe4ff */
[----:B------:R-:W-:-:S04]  /*0190*/  IMAD.U32 R12, RZ, RZ, UR4 ;  /* 0x00000004ff0c7e24 */ /* 0x000fc8000f8e00ff */
[----:B------:R-:W-:-:S07]  /*01a0*/  IMAD.U32 R5, RZ, RZ, UR5 ;  /* 0x00000005ff057e24 */ /* 0x000fce000f8e00ff */
.L_x_4:
[----:B------:R-:W-:-:S05]  /*01b0*/  IMAD.MOV.U32 R4, RZ, RZ, R12 ;  /* 0x000000ffff047224 */ /* 0x000fca00078e000c */
[----:B0-----:R-:W2:Y:S04]  /*01c0*/  LDG.E R12, desc[UR6][R4.64+-0x20] ;  /* 0xffffe006040c7981 */ /* 0x001ea8000c1e1900 */
[----:B------:R-:W2:Y:S04]  /*01d0*/  LDG.E R11, desc[UR6][R4.64+-0x1c] ;  /* 0xffffe406040b7981 */ /* 0x000ea8000c1e1900 */
[----:B------:R-:W3:Y:S04]  /*01e0*/  LDG.E R14, desc[UR6][R4.64+-0x18] ;  /* 0xffffe806040e7981 */ /* 0x000ee8000c1e1900 */
[----:B------:R-:W3:Y:S04]  /*01f0*/  LDG.E R13, desc[UR6][R4.64+-0x14] ;  /* 0xffffec06040d7981 */ /* 0x000ee8000c1e1900 */
[----:B------:R-:W4:Y:S04]  /*0200*/  LDG.E R16, desc[UR6][R4.64+-0x10] ;  /* 0xfffff00604107981 */ /* 0x000f28000c1e1900 */
[----:B------:R-:W4:Y:S04]  /*0210*/  LDG.E R15, desc[UR6][R4.64+-0xc] ;  /* 0xfffff406040f7981 */ /* 0x000f28000c1e1900 */
[----:B------:R-:W5:Y:S04]  /*0220*/  LDG.E R18, desc[UR6][R4.64+-0x8] ;  /* 0xfffff80604127981 */ /* 0x000f68000c1e1900 */
        /* <DEDUP_REMOVED lines=8> */
[----:B------:R0:W5:Y:S01]  /*02b0*/  LDG.E R7, desc[UR6][R4.64+0x1c] ;  /* 0x00001c0604077981 */ /* 0x000162000c1e1900 */
[----:B------:R-:W-:-:S05]  /*02c0*/  VIADD R6, R6, 0x10 ;  /* 0x0000001006067836 */ /* 0x000fca0000000000 */
[----:B------:R-:W-:Y:S02]  /*02d0*/  ISETP.NE.AND P1, PT, R6, RZ, PT ;  /* 0x000000ff0600720c */ /* 0x000fe40003f25270 */
[----:B--2---:R-:W-:Y:S02]  /*02e0*/  IADD3 R11, PT, PT, R11, R12, R3 ;  /* 0x0000000c0b0b7210 */ /* 0x004fe40007ffe003 */
[----:B------:R-:W-:-:S05]  /*02f0*/  IADD3 R12, P2, PT, R4, 0x40, RZ ;  /* 0x00000040040c7810 */ /* 0x000fca0007f5e0ff */
[----:B0-----:R-:W-:Y:S01]  /*0300*/  IMAD.X R5, RZ, RZ, R5, P2 ;  /* 0x000000ffff057224 */ /* 0x001fe200010e0605 */
[----:B---3--:R-:W-:-:S04]  /*0310*/  IADD3 R11, PT, PT, R13, R14, R11 ;  /* 0x0000000e0d0b7210 */ /* 0x008fc80007ffe00b */
[----:B----4-:R-:W-:-:S04]  /*0320*/  IADD3 R11, PT, PT, R15, R16, R11 ;  /* 0x000000100f0b7210 */ /* 0x010fc80007ffe00b */
[----:B-----5:R-:W-:-:S04]  /*0330*/  IADD3 R11, PT, PT, R17, R18, R11 ;  /* 0x00000012110b7210 */ /* 0x020fc80007ffe00b */
[----:B------:R-:W-:-:S04]  /*0340*/  IADD3 R11, PT, PT, R19, R20, R11 ;  /* 0x00000014130b7210 */ /* 0x000fc80007ffe00b */
[----:B------:R-:W-:-:S04]  /*0350*/  IADD3 R11, PT, PT, R21, R22, R11 ;  /* 0x00000016150b7210 */ /* 0x000fc80007ffe00b */
[----:B------:R-:W-:-:S04]  /*0360*/  IADD3 R9, PT, PT, R10, R9, R11 ;  /* 0x000000090a097210 */ /* 0x000fc80007ffe00b */
[----:B------:R-:W-:Y:S01]  /*0370*/  IADD3 R3, PT, PT, R7, R8, R9 ;  /* 0x0000000807037210 */ /* 0x000fe20007ffe009 */
[----:B------:R-:W-:Y:S06]  /*0380*/  @P1 BRA `(.L_x_4) ;  /* 0xfffffffc00881947 */ /* 0x000fec000383ffff */
.L_x_3:
[----:B0-----:R-:W-:Y:S05]  /*0390*/  BSYNC.RECONVERGENT B1 ;  /* 0x0000000000017941 */ /* 0x001fea0003800200 */
.L_x_2:
[----:B------:R-:W-:Y:S05]  /*03a0*/  @!P0 BRA `(.L_x_1) ;  /* 0x0000000000c08947 */ /* 0x000fea0003800000 */
[----:B------:R-:W-:Y:S01]  /*03b0*/  ISETP.GE.U32.AND P0, PT, R23, 0x8, PT ;  /* 0x000000081700780c */ /* 0x000fe20003f06070 */
[----:B------:R-:W-:Y:S01]  /*03c0*/  BSSY.RECONVERGENT B1, `(.L_x_5) ;  /* 0x0000013000017945 */ /* 0x000fe20003800200 */
[----:B------:R-:W-:-:S04]  /*03d0*/  LOP3.LUT R14, R0, 0x7, RZ, 0xc0, !PT ;  /* 0x00000007000e7812 */ /* 0x000fc800078ec0ff */
[----:B------:R-:W-:-:S07]  /*03e0*/  ISETP.NE.AND P1, PT, R14, RZ, PT ;  /* 0x000000ff0e00720c */ /* 0x000fce0003f25270 */
[----:B------:R-:W-:Y:S06]  /*03f0*/  @!P0 BRA `(.L_x_6) ;  /* 0x00000000003c8947 */ /* 0x000fec0003800000 */
[----:B------:R-:W0:Y:S02]  /*0400*/  LDC.64 R4, c[0x0][0x388] ;  /* 0x0000e200ff047b82 */ /* 0x000e240000000a00 */
[----:B0-----:R-:W-:-:S05]  /*0410*/  IMAD.WIDE.U32 R4, R2, 0x4, R4 ;  /* 0x0000000402047825 */ /* 0x001fca00078e0004 */
[----:B------:R-:W2:Y:S04]  /*0420*/  LDG.E R6, desc[UR6][R4.64] ;  /* 0x0000000604067981 */ /* 0x000ea8000c1e1900 */
[----:B------:R-:W2:Y:S04]  /*0430*/  LDG.E R7, desc[UR6][R4.64+0x4] ;  /* 0x0000040604077981 */ /* 0x000ea8000c1e1900 */
[----:B------:R-:W3:Y:S04]  /*0440*/  LDG.E R9, desc[UR6][R4.64+0x8] ;  /* 0x0000080604097981 */ /* 0x000ee8000c1e1900 */
[----:B------:R-:W3:Y:S04]  /*0450*/  LDG.E R8, desc[UR6][R4.64+0xc] ;  /* 0x00000c0604087981 */ /* 0x000ee8000c1e1900 */
[----:B------:R-:W4:Y:S04]  /*0460*/  LDG.E R11, desc[UR6][R4.64+0x10] ;  /* 0x00001006040b7981 */ /* 0x000f28000c1e1900 */
[----:B------:R-:W4:Y:S04]  /*0470*/  LDG.E R10, desc[UR6][R4.64+0x14] ;  /* 0x00001406040a7981 */ /* 0x000f28000c1e1900 */
[----:B------:R-:W5:Y:S04]  /*0480*/  LDG.E R13, desc[UR6][R4.64+0x18] ;  /* 0x00001806040d7981 */ /* 0x000f68000c1e1900 */
[----:B------:R-:W5:Y:S01]  /*0490*/  LDG.E R12, desc[UR6][R4.64+0x1c] ;  /* 0x00001c06040c7981 */ /* 0x000f62000c1e1900 */
[----:B------:R-:W-:Y:S01]  /*04a0*/  VIADD R2, R2, 0x8 ;  /* 0x0000000802027836 */ /* 0x000fe20000000000 */
[----:B--2---:R-:W-:-:S04]  /*04b0*/  IADD3 R6, PT, PT, R7, R6, R3 ;  /* 0x0000000607067210 */ /* 0x004fc80007ffe003 */
[----:B---3--:R-:W-:-:S04]  /*04c0*/  IADD3 R6, PT, PT, R8, R9, R6 ;  /* 0x0000000908067210 */ /* 0x008fc80007ffe006 */
[----:B----4-:R-:W-:-:S04]  /*04d0*/  IADD3 R6, PT, PT, R10, R11, R6 ;  /* 0x0000000b0a067210 */ /* 0x010fc80007ffe006 */
[----:B-----5:R-:W-:-:S07]  /*04e0*/  IADD3 R3, PT, PT, R12, R13, R6 ;  /* 0x0000000d0c037210 */ /* 0x020fce0007ffe006 */
.L_x_6:
[----:B------:R-:W-:Y:S05]  /*04f0*/  BSYNC.RECONVERGENT B1 ;  /* 0x0000000000017941 */ /* 0x000fea0003800200 */
.L_x_5:
        /* <DEDUP_REMOVED lines=11> */
[----:B------:R-:W3:Y:S01]  /*05b0*/  LDG.E R9, desc[UR6][R4.64+0xc] ;  /* 0x00000c0604097981 */ /* 0x000ee2000c1e1900 */
[----:B------:R-:W-:Y:S01]  /*05c0*/  VIADD R2, R2, 0x4 ;  /* 0x0000000402027836 */ /* 0x000fe20000000000 */
[----:B--2---:R-:W-:-:S04]  /*05d0*/  IADD3 R3, PT, PT, R7, R8, R3 ;  /* 0x0000000807037210 */ /* 0x004fc80007ffe003 */
[----:B---3--:R-:W-:-:S07]  /*05e0*/  IADD3 R3, PT, PT, R9, R10, R3 ;  /* 0x0000000a09037210 */ /* 0x008fce0007ffe003 */
.L_x_8:
[----:B------:R-:W-:Y:S05]  /*05f0*/  BSYNC.RECONVERGENT B1 ;  /* 0x0000000000017941 */ /* 0x000fea0003800200 */
.L_x_7:
[----:B------:R-:W-:Y:S05]  /*0600*/  @!P1 BRA `(.L_x_1) ;  /* 0x0000000000289947 */ /* 0x000fea0003800000 */
[----:B------:R-:W0:Y:S01]  /*0610*/  LDC.64 R4, c[0x0][0x388] ;  /* 0x0000e200ff047b82 */ /* 0x000e220000000a00 */
[----:B------:R-:W-:Y:S02]  /*0620*/  IMAD.MOV R6, RZ, RZ, -R6 ;  /* 0x000000ffff067224 */ /* 0x000fe400078e0a06 */
[----:B0-----:R-:W-:-:S07]  /*0630*/  IMAD.WIDE.U32 R4, R2, 0x4, R4 ;  /* 0x0000000402047825 */ /* 0x001fce00078e0004 */
.L_x_9:
[----:B------:R0:W2:Y:S01]  /*0640*/  LDG.E R2, desc[UR6][R4.64] ;  /* 0x0000000604027981 */ /* 0x0000a2000c1e1900 */
[----:B------:R-:W-:-:S05]  /*0650*/  VIADD R6, R6, 0x1 ;  /* 0x0000000106067836 */ /* 0x000fca0000000000 */
[----:B------:R-:W-:Y:S02]  /*0660*/  ISETP.NE.AND P0, PT, R6, RZ, PT ;  /* 0x000000ff0600720c */ /* 0x000fe40003f05270 */
[----:B0-----:R-:W-:-:S05]  /*0670*/  IADD3 R4, P1, PT, R4, 0x4, RZ ;  /* 0x0000000404047810 */ /* 0x001fca0007f3e0ff */
[----:B------:R-:W-:Y:S02]  /*0680*/  IMAD.X R5, RZ, RZ, R5, P1 ;  /* 0x000000ffff057224 */ /* 0x000fe400008e0605 */
[----:B--2---:R-:W-:-:S04]  /*0690*/  IMAD.IADD R3, R2, 0x1, R3 ;  /* 0x0000000102037824 */ /* 0x004fc800078e0203 */
[----:B------:R-:W-:Y:S05]  /*06a0*/  @P0 BRA `(.L_x_9) ;  /* 0xfffffffc00e40947 */ /* 0x000fea000383ffff */
.L_x_1:
[----:B0-----:R-:W-:Y:S05]  /*06b0*/  BSYNC.RECONVERGENT B0 ;  /* 0x0000000000007941 */ /* 0x001fea0003800200 */
.L_x_0:
[----:B------:R-:W0:Y:S01]  /*06c0*/  LDC.64 R4, c[0x0][0x380] ;  /* 0x0000e000ff047b82 */ /* 0x000e220000000a00 */
[C---:B------:R-:W-:Y:S02]  /*06d0*/  IMAD.IADD R7, R0.reuse, 0x1, -R3 ;  /* 0x0000000100077824 */ /* 0x040fe400078e0a03 */
[----:B0-----:R-:W-:-:S05]  /*06e0*/  IMAD.WIDE R2, R0, 0x4, R4 ;  /* 0x0000000400027825 */ /* 0x001fca00078e0204 */
[----:B------:R-:W-:Y:S01]  /*06f0*/  STG.E desc[UR6][R2.64], R7 ;  /* 0x0000000702007986 */ /* 0x000fe2000c101906 */
[----:B------:R-:W-:Y:S05]  /*0700*/  EXIT ;  /* 0x000000000000794d */ /* 0x000fea0003800000 */
.L_x_10:
[----:B------:R-:W-:-:S00]  /*0710*/  BRA `(.L_x_10) ;  /* 0xfffffffc00fc7947 */ /* 0x000fc0000383ffff */
[----:B------:R-:W-:-:S00]  /*0720*/  NOP ;  /* 0x0000000000007918 */ /* 0x000fc00000000000 */
        /* <DEDUP_REMOVED lines=13> */
.L_x_11:


//--------------------- .nv.shared.reserved.0     --------------------------
	.section	.nv.shared.reserved.0,"aw",@nobits
	.weak		__nv_reservedSMEM_offset_0_alias
	.size		__nv_reservedSMEM_offset_0_alias, 0, 64
	.other		__nv_reservedSMEM_offset_0_alias,@"STO_CUDA_RESERVED_SHARED STV_DEFAULT"
__nv_reservedSMEM_offset_0_alias:
	.zero		0
	.zero		64


//--------------------- .nv.constant0._Z18generate_positionsPiS_i --------------------------
	.section	.nv.constant0._Z18generate_positionsPiS_i,"a",@progbits
	.sectionflags	@""
	.align	4
.nv.constant0._Z18generate_positionsPiS_i:
	.zero		916


//--------------------- SYMBOLS --------------------------

	.type		.nv.reservedSmem.offset0,@object
	.size		.nv.reservedSmem.offset0,0x4
